//
// Generated by NVIDIA NVVM Compiler
//
// Compiler Build ID: CL-36424714
// Cuda compilation tools, release 13.0, V13.0.88
// Based on NVVM 20.0.0
//

.version 9.0
.target sm_100
.address_size 64

	// .globl	_Z15helloCudaKernelv
.extern .func  (.param .b32 func_retval0) vprintf
(
	.param .b64 vprintf_param_0,
	.param .b64 vprintf_param_1
)
;
.global .align 1 .b8 $str[14] = {72, 101, 108, 108, 111, 44, 32, 67, 85, 68, 65, 33, 10};

.visible .entry _Z15helloCudaKernelv()
{
	.reg .b32 	%r<3>;
	.reg .b64 	%rd<3>;

	mov.u64 	%rd1, $str;
	cvta.global.u64 	%rd2, %rd1;
	{ // callseq 0, 0
	.param .b64 param0;
	st.param.b64 	[param0], %rd2;
	.param .b64 param1;
	st.param.b64 	[param1], 0;
	.param .b32 retval0;
	call.uni (retval0), 
	vprintf, 
	(
	param0, 
	param1
	);
	ld.param.b32 	%r1, [retval0];
	} // callseq 0
	ret;

}


// ===== COMPILED SASS (sm_100) =====

	.target	sm_100

	.elftype	@"ET_EXEC"


//--------------------- .note.nv.tkinfo           --------------------------
	.section	.note.nv.tkinfo,"",@"SHT_NOTE"
	.sectionflags	@"SHF_NOTE_NV_TKINFO"
	.tkinfo
        /*0018*/ 	.word	0x00000002
        /*0030*/ 	.string	""
        /*0030*/ 	.string	"ptxas"
        /*0030*/ 	.string	"Cuda compilation tools, release 13.0, V13.0.88"
        /*0030*/ 	.string	"Build cuda_13.0.r13.0/compiler.36424714_0"
        /*0030*/ 	.string	"-arch sm_100 -m 64 "



//--------------------- .note.nv.cuinfo           --------------------------
	.section	.note.nv.cuinfo,"",@"SHT_NOTE"
	.sectionflags	@"SHF_NOTE_NV_CUINFO"
        /*0018*/ 	.short	0x0002
        /*001a*/ 	.short	0x0064
        /*001c*/ 	.short	0x0082
	.zero		2


//--------------------- .nv.info                  --------------------------
	.section	.nv.info,"",@"SHT_CUDA_INFO"
	.align	4


	//----- nvinfo : EIATTR_REGCOUNT
	.align		4
        /*0000*/ 	.byte	0x04, 0x2f
        /*0002*/ 	.short	(.L_2 - .L_1)
	.align		4
.L_1:
        /*0004*/ 	.word	index@(_Z15helloCudaKernelv)
        /*0008*/ 	.word	0x00000018


	//----- nvinfo : EIATTR_FRAME_SIZE
	.align		4
.L_2:
        /*000c*/ 	.byte	0x04, 0x11
        /*000e*/ 	.short	(.L_4 - .L_3)
	.align		4
.L_3:
        /*0010*/ 	.word	index@(_Z15helloCudaKernelv)
        /*0014*/ 	.word	0x00000000


	//----- nvinfo : EIATTR_MIN_STACK_SIZE
	.align		4
.L_4:
        /*0018*/ 	.byte	0x04, 0x12
        /*001a*/ 	.short	(.L_6 - .L_5)
	.align		4
.L_5:
        /*001c*/ 	.word	index@(_Z15helloCudaKernelv)
        /*0020*/ 	.word	0x00000000
.L_6:


//--------------------- .nv.compat                --------------------------
	.section	.nv.compat,"",@"SHT_CUDA_COMPAT_INFO"
	.align	4
        /*0000*/ 	.byte	0x02, 0x09, 0x00, 0x00, 0x02, 0x02, 0x01, 0x00, 0x02, 0x05, 0x05, 0x00, 0x03, 0x07, 0x01, 0x01
        /*0010*/ 	.byte	0x02, 0x03, 0x00, 0x00, 0x02, 0x06, 0x01, 0x00, 0x04, 0x0b, 0x08, 0x00, 0x09, 0x00, 0x00, 0x00
        /*0020*/ 	.byte	0x00, 0x00, 0x00, 0x00


//--------------------- .nv.info._Z15helloCudaKernelv --------------------------
	.section	.nv.info._Z15helloCudaKernelv,"",@"SHT_CUDA_INFO"
	.sectionflags	@""
	.align	4


	//----- nvinfo : EIATTR_CUDA_API_VERSION
	.align		4
        /*0000*/ 	.byte	0x04, 0x37
        /*0002*/ 	.short	(.L_8 - .L_7)
.L_7:
        /*0004*/ 	.word	0x00000082


	//----- nvinfo : EIATTR_SPARSE_MMA_MASK
	.align		4
.L_8:
        /*0008*/ 	.byte	0x03, 0x50
        /*000a*/ 	.short	0x0000


	//----- nvinfo : EIATTR_MAXREG_COUNT
	.align		4
        /*000c*/ 	.byte	0x03, 0x1b
        /*000e*/ 	.short	0x00ff


	//----- nvinfo : EIATTR_EXTERNS
	.align		4
        /*0010*/ 	.byte	0x04, 0x0f
        /*0012*/ 	.short	(.L_10 - .L_9)


	//   ....[0]....
	.align		4
.L_9:
        /*0014*/ 	.word	index@(vprintf)


	//----- nvinfo : EIATTR_MERCURY_ISA_VERSION
	.align		4
.L_10:
        /*0018*/ 	.byte	0x03, 0x5f
        /*001a*/ 	.short	0x0101


	//----- nvinfo : EIATTR_VRC_CTA_INIT_COUNT
	.align		4
        /*001c*/ 	.byte	0x02, 0x4a
	.zero		1
	.zero		1


	//----- nvinfo : EIATTR_SYSCALL_OFFSETS
	.align		4
        /*0020*/ 	.byte	0x04, 0x46
        /*0022*/ 	.short	(.L_12 - .L_11)


	//   ....[0]....
.L_11:
        /*0024*/ 	.word	0x00000080


	//----- nvinfo : EIATTR_EXIT_INSTR_OFFSETS
	.align		4
.L_12:
        /*0028*/ 	.byte	0x04, 0x1c
        /*002a*/ 	.short	(.L_14 - .L_13)


	//   ....[0]....
.L_13:
        /*002c*/ 	.word	0x00000090


	//----- nvinfo : EIATTR_SW_WAR
	.align		4
.L_14:
        /*0030*/ 	.byte	0x04, 0x36
        /*0032*/ 	.short	(.L_16 - .L_15)
.L_15:
        /*0034*/ 	.word	0x00000008
.L_16:


//--------------------- .nv.callgraph             --------------------------
	.section	.nv.callgraph,"",@"SHT_CUDA_CALLGRAPH"
	.align	4
	.sectionentsize	8
	.align		4
        /*0000*/ 	.word	0x00000000
	.align		4
        /*0004*/ 	.word	0xffffffff
	.align		4
        /*0008*/ 	.word	index@(_Z15helloCudaKernelv)
	.align		4
        /*000c*/ 	.word	index@(vprintf)
	.align		4
        /*0010*/ 	.word	0x00000000
	.align		4
        /*0014*/ 	.word	0xfffffffe
	.align		4
        /*0018*/ 	.word	0x00000000
	.align		4
        /*001c*/ 	.word	0xfffffffd
	.align		4
        /*0020*/ 	.word	0x00000000
	.align		4
        /*0024*/ 	.word	0xfffffffc


//--------------------- .nv.constant4             --------------------------
	.section	.nv.constant4,"a",@progbits
	.align	8
	.align		8
.nv.constant4:
        /*0000*/ 	.dword	vprintf
	.align		8
        /*0008*/ 	.dword	$str


//--------------------- .text._Z15helloCudaKernelv --------------------------
	.section	.text._Z15helloCudaKernelv,"ax",@progbits
	.align	128
        .global         _Z15helloCudaKernelv
        .type           _Z15helloCudaKernelv,@function
        .size           _Z15helloCudaKernelv,(.L_x_2 - _Z15helloCudaKernelv)
        .other          _Z15helloCudaKernelv,@"STO_CUDA_ENTRY STV_DEFAULT"
_Z15helloCudaKernelv:
.text._Z15helloCudaKernelv:
[----:B------:R-:W0:Y:S01]  /*0000*/  LDC R1, c[0x0][0x37c] ;  /* 0x0000df00ff017b82 */ /* 0x000e220000000800 */
[----:B------:R-:W-:Y:S01]  /*0010*/  MOV R0, 0x0 ;  /* 0x0000000000007802 */ /* 0x000fe20000000f00 */
[----:B------:R-:W1:Y:S01]  /*0020*/  LDCU.64 UR4, c[0x4][0x8] ;  /* 0x01000100ff0477ac */ /* 0x000e620008000a00 */
[----:B------:R-:W-:-:S05]  /*0030*/  CS2R R6, SRZ ;  /* 0x0000000000067805 */ /* 0x000fca000001ff00 */
[----:B------:R2:W3:Y:S01]  /*0040*/  LDC.64 R2, c[0x4][R0] ;  /* 0x0100000000027b82 */ /* 0x0004e20000000a00 */
[----:B-1----:R-:W-:Y:S02]  /*0050*/  IMAD.U32 R4, RZ, RZ, UR4 ;  /* 0x00000004ff047e24 */ /* 0x002fe4000f8e00ff */
[----:B--2---:R-:W-:-:S07]  /*0060*/  IMAD.U32 R5, RZ, RZ, UR5 ;  /* 0x00000005ff057e24 */ /* 0x004fce000f8e00ff */
[----:B------:R-:W-:-:S07]  /*0070*/  LEPC R20, `(.L_x_0) ;  /* 0x000000001014794e */ /* 0x000fce0000000000 */
[----:B0--3--:R-:W-:Y:S05]  /*0080*/  CALL.ABS.NOINC R2 ;  /* 0x0000000002007343 */ /* 0x009fea0003c00000 */
.L_x_0:
[----:B------:R-:W-:Y:S05]  /*0090*/  EXIT ;  /* 0x000000000000794d */ /* 0x000fea0003800000 */
.L_x_1:
[----:B------:R-:W-:-:S00]  /*00a0*/  BRA `(.L_x_1) ;  /* 0xfffffffc00fc7947 */ /* 0x000fc0000383ffff */
[----:B------:R-:W-:-:S00]  /*00b0*/  NOP ;  /* 0x0000000000007918 */ /* 0x000fc00000000000 */
        /* <DEDUP_REMOVED lines=12> */
.L_x_2:


//--------------------- .nv.global.init           --------------------------
	.section	.nv.global.init,"aw",@progbits
.nv.global.init:
	.type		$str,@object
	.size		$str,(.L_0 - $str)
$str:
        /*0000*/ 	.byte	0x48, 0x65, 0x6c, 0x6c, 0x6f, 0x2c, 0x20, 0x43, 0x55, 0x44, 0x41, 0x21, 0x0a, 0x00
.L_0:


//--------------------- .nv.shared.reserved.0     --------------------------
	.section	.nv.shared.reserved.0,"aw",@nobits
	.weak		__nv_reservedSMEM_offset_0_alias
	.size		__nv_reservedSMEM_offset_0_alias, 0, 64
	.other		__nv_reservedSMEM_offset_0_alias,@"STO_CUDA_RESERVED_SHARED STV_DEFAULT"
__nv_reservedSMEM_offset_0_alias:
	.zero		0
	.zero		64


//--------------------- .nv.constant0._Z15helloCudaKernelv --------------------------
	.section	.nv.constant0._Z15helloCudaKernelv,"a",@progbits
	.sectionflags	@""
	.align	4
.nv.constant0._Z15helloCudaKernelv:
	.zero		896


//--------------------- SYMBOLS --------------------------

	.type		.nv.reservedSmem.offset0,@object
	.size		.nv.reservedSmem.offset0,0x4
	.type		vprintf,@function
